	.headerflags	@"EF_CUDA_TEXMODE_UNIFIED EF_CUDA_64BIT_ADDRESS EF_CUDA_ACCELERATORS EF_CUDA_SM90 EF_CUDA_VIRTUAL_SM(EF_CUDA_SM90)"
	.elftype	@"ET_EXEC"


//--------------------- .nv.info                  --------------------------
	.section	.nv.info,"",@"SHT_CUDA_INFO"
	.align	4


	//----- nvinfo : EIATTR_REGCOUNT
	.align		4
        /*0000*/ 	.byte	0x04, 0x2f
        /*0002*/ 	.short	(.L_1 - .L_0)
	.align		4
.L_0:
        /*0004*/ 	.word	index@(triton_poi_fused_addmm_relu_47)
        /*0008*/ 	.word	0x0000000c


	//----- nvinfo : EIATTR_MIN_STACK_SIZE
	.align		4
.L_1:
        /*000c*/ 	.byte	0x04, 0x12
        /*000e*/ 	.short	(.L_3 - .L_2)
	.align		4
.L_2:
        /*0010*/ 	.word	index@(triton_poi_fused_addmm_relu_47)
        /*0014*/ 	.word	0x00000000


	//----- nvinfo : EIATTR_FRAME_SIZE
	.align		4
.L_3:
        /*0018*/ 	.byte	0x04, 0x11
        /*001a*/ 	.short	(.L_5 - .L_4)
	.align		4
.L_4:
        /*001c*/ 	.word	index@(triton_poi_fused_addmm_relu_47)
        /*0020*/ 	.word	0x00000000


	//----- nvinfo : EIATTR_MIN_STACK_SIZE
	.align		4
.L_5:
        /*0024*/ 	.byte	0x04, 0x12
        /*0026*/ 	.short	(.L_7 - .L_6)
	.align		4
.L_6:
        /*0028*/ 	.word	index@(triton_poi_fused_addmm_relu_47)
        /*002c*/ 	.word	0x00000000
.L_7:


//--------------------- .nv.info.triton_poi_fused_addmm_relu_47 --------------------------
	.section	.nv.info.triton_poi_fused_addmm_relu_47,"",@"SHT_CUDA_INFO"
	.sectionflags	@""
	.align	4


	//----- nvinfo : EIATTR_CUDA_API_VERSION
	.align		4
        /*0000*/ 	.byte	0x04, 0x37
        /*0002*/ 	.short	(.L_9 - .L_8)
.L_8:
        /*0004*/ 	.word	0x0000007c


	//----- nvinfo : EIATTR_KPARAM_INFO
	.align		4
.L_9:
        /*0008*/ 	.byte	0x04, 0x17
        /*000a*/ 	.short	(.L_11 - .L_10)
.L_10:
        /*000c*/ 	.word	0x00000000
        /*0010*/ 	.short	0x0002
        /*0012*/ 	.short	0x0010
        /*0014*/ 	.byte	0x00, 0xf0, 0x11, 0x00


	//----- nvinfo : EIATTR_KPARAM_INFO
	.align		4
.L_11:
        /*0018*/ 	.byte	0x04, 0x17
        /*001a*/ 	.short	(.L_13 - .L_12)
.L_12:
        /*001c*/ 	.word	0x00000000
        /*0020*/ 	.short	0x0001
        /*0022*/ 	.short	0x0008
        /*0024*/ 	.byte	0x00, 0xf4, 0x21, 0x00


	//----- nvinfo : EIATTR_KPARAM_INFO
	.align		4
.L_13:
        /*0028*/ 	.byte	0x04, 0x17
        /*002a*/ 	.short	(.L_15 - .L_14)
.L_14:
        /*002c*/ 	.word	0x00000000
        /*0030*/ 	.short	0x0000
        /*0032*/ 	.short	0x0000
        /*0034*/ 	.byte	0x00, 0xf4, 0x21, 0x00


	//----- nvinfo : EIATTR_SPARSE_MMA_MASK
	.align		4
.L_15:
        /*0038*/ 	.byte	0x03, 0x50
        /*003a*/ 	.short	0x0000


	//----- nvinfo : EIATTR_MAXREG_COUNT
	.align		4
        /*003c*/ 	.byte	0x03, 0x1b
        /*003e*/ 	.short	0x00ff


	//----- nvinfo : EIATTR_EXIT_INSTR_OFFSETS
	.align		4
        /*0040*/ 	.byte	0x04, 0x1c
        /*0042*/ 	.short	(.L_17 - .L_16)


	//   ....[0]....
.L_16:
        /*0044*/ 	.word	0x00000160


	//   ....[1]....
        /*0048*/ 	.word	0x00000180


	//----- nvinfo : EIATTR_REQNTID
	.align		4
.L_17:
        /*004c*/ 	.byte	0x04, 0x10
        /*004e*/ 	.short	(.L_19 - .L_18)
.L_18:
        /*0050*/ 	.word	0x00000080
        /*0054*/ 	.word	0x00000001
        /*0058*/ 	.word	0x00000001


	//----- nvinfo : EIATTR_CBANK_PARAM_SIZE
	.align		4
.L_19:
        /*005c*/ 	.byte	0x03, 0x19
        /*005e*/ 	.short	0x0014


	//----- nvinfo : EIATTR_PARAM_CBANK
	.align		4
        /*0060*/ 	.byte	0x04, 0x0a
        /*0062*/ 	.short	(.L_21 - .L_20)
	.align		4
.L_20:
        /*0064*/ 	.word	index@(.nv.constant0.triton_poi_fused_addmm_relu_47)
        /*0068*/ 	.short	0x0210
        /*006a*/ 	.short	0x0014


	//----- nvinfo : EIATTR_SW_WAR
	.align		4
.L_21:
        /*006c*/ 	.byte	0x04, 0x36
        /*006e*/ 	.short	(.L_23 - .L_22)
.L_22:
        /*0070*/ 	.word	0x00000008
.L_23:


//--------------------- .nv.callgraph             --------------------------
	.section	.nv.callgraph,"",@"SHT_CUDA_CALLGRAPH"
	.align	4
	.sectionentsize	8
	.align		4
        /*0000*/ 	.word	0x00000000
	.align		4
        /*0004*/ 	.word	0xffffffff
	.align		4
        /*0008*/ 	.word	0x00000000
	.align		4
        /*000c*/ 	.word	0xfffffffe
	.align		4
        /*0010*/ 	.word	0x00000000
	.align		4
        /*0014*/ 	.word	0xfffffffd
	.align		4
        /*0018*/ 	.word	0x00000000
	.align		4
        /*001c*/ 	.word	0xfffffffc


//--------------------- .text.triton_poi_fused_addmm_relu_47 --------------------------
	.section	.text.triton_poi_fused_addmm_relu_47,"ax",@progbits
	.align	128
        .global         triton_poi_fused_addmm_relu_47
        .type           triton_poi_fused_addmm_relu_47,@function
        .size           triton_poi_fused_addmm_relu_47,(.L_x_1 - triton_poi_fused_addmm_relu_47)
        .other          triton_poi_fused_addmm_relu_47,@"STO_CUDA_ENTRY STV_DEFAULT"
triton_poi_fused_addmm_relu_47:
.text.triton_poi_fused_addmm_relu_47:
[----:B------:R-:W0:Y:S02]  /*0000*/  LDC R1, c[0x0][0x28] ;  /* 0x00000a00ff017b82 */ /* 0x000e240000000800 */
[----:B------:R-:W1:Y:S01]  /*0010*/  S2R R0, SR_TID.X ;  /* 0x0000000000007919 */ /* 0x000e620000002100 */
[----:B------:R-:W2:Y:S01]  /*0020*/  LDC.64 R2, c[0x0][0x210] ;  /* 0x00008400ff027b82 */ /* 0x000ea20000000a00 */
[----:B------:R-:W-:Y:S01]  /*0030*/  ULDC.64 UR4, c[0x0][0x208] ;  /* 0x0000820000047ab9 */ /* 0x000fe20000000a00 */
[----:B------:R-:W3:Y:S06]  /*0040*/  S2R R7, SR_CTAID.X ;  /* 0x0000000000077919 */ /* 0x000eec0000002500 */
[----:B------:R-:W4:Y:S01]  /*0050*/  LDC.64 R4, c[0x0][0x218] ;  /* 0x00008600ff047b82 */ /* 0x000f220000000a00 */
[----:B-1----:R-:W-:-:S05]  /*0060*/  LOP3.LUT R0, R0, 0x7f, RZ, 0xc0, !PT ;  /* 0x0000007f00007812 */ /* 0x002fca00078ec0ff */
[----:B---3--:R-:W-:-:S04]  /*0070*/  IMAD R7, R7, 0x80, R0 ;  /* 0x0000008007077824 */ /* 0x008fc800078e0200 */
[C---:B------:R-:W-:Y:S01]  /*0080*/  IMAD.HI R0, R7.reuse, 0x38e38e39, RZ ;  /* 0x38e38e3907007827 */ /* 0x040fe200078e02ff */
[----:B------:R-:W-:-:S03]  /*0090*/  ISETP.GE.AND P1, PT, R7, 0x240, PT ;  /* 0x000002400700780c */ /* 0x000fc60003f26270 */
[----:B--2---:R-:W-:Y:S01]  /*00a0*/  IMAD.WIDE R2, R7, 0x4, R2 ;  /* 0x0000000407027825 */ /* 0x004fe200078e0202 */
[----:B------:R-:W-:-:S04]  /*00b0*/  SHF.R.U32.HI R9, RZ, 0x1f, R0 ;  /* 0x0000001fff097819 */ /* 0x000fc80000011600 */
[----:B------:R-:W-:-:S05]  /*00c0*/  LEA.HI.SX32 R0, R0, R9, 0x1b ;  /* 0x0000000900007211 */ /* 0x000fca00078fdaff */
[----:B------:R-:W-:Y:S01]  /*00d0*/  IMAD R9, R0, -0x90, R7 ;  /* 0xffffff7000097824 */ /* 0x000fe200078e0207 */
[----:B------:R-:W-:Y:S01]  /*00e0*/  HFMA2.MMA R0, -RZ, RZ, 0, 0 ;  /* 0x00000000ff007435 */ /* 0x000fe200000001ff */
[----:B------:R-:W-:Y:S02]  /*00f0*/  IMAD.MOV.U32 R7, RZ, RZ, RZ ;  /* 0x000000ffff077224 */ /* 0x000fe400078e00ff */
[----:B----4-:R-:W-:-:S05]  /*0100*/  IMAD.WIDE R4, R9, 0x4, R4 ;  /* 0x0000000409047825 */ /* 0x010fca00078e0204 */
[----:B------:R-:W2:Y:S04]  /*0110*/  @!P1 LDG.E.EL R7, desc[UR4][R4.64] ;  /* 0x0000000404079981 */ /* 0x000ea8000c2e1900 */
[----:B------:R-:W2:Y:S02]  /*0120*/  @!P1 LDG.E R0, desc[UR4][R2.64] ;  /* 0x0000000402009981 */ /* 0x000ea4000c1e1900 */
[----:B--2---:R-:W-:Y:S01]  /*0130*/  FADD R6, R7, R0 ;  /* 0x0000000007067221 */ /* 0x004fe20000000000 */
[----:B------:R-:W-:-:S04]  /*0140*/  FSETP.GEU.AND P0, PT, R0, -R7, PT ;  /* 0x800000070000720b */ /* 0x000fc80003f0e000 */
[----:B------:R-:W-:Y:S01]  /*0150*/  FSEL R7, R6, RZ, P0 ;  /* 0x000000ff06077208 */ /* 0x000fe20000000000 */
[----:B------:R-:W-:Y:S08]  /*0160*/  @P1 EXIT ;  /* 0x000000000000194d */ /* 0x000ff00003800000 */
[----:B------:R-:W-:Y:S01]  /*0170*/  STG.E desc[UR4][R2.64], R7 ;  /* 0x0000000702007986 */ /* 0x000fe2000c101904 */
[----:B------:R-:W-:Y:S05]  /*0180*/  EXIT ;  /* 0x000000000000794d */ /* 0x000fea0003800000 */
.L_x_0:
[----:B------:R-:W-:-:S00]  /*0190*/  BRA `(.L_x_0) ;  /* 0xfffffffc00fc7947 */ /* 0x000fc0000383ffff */
[----:B------:R-:W-:-:S00]  /*01a0*/  NOP ;  /* 0x0000000000007918 */ /* 0x000fc00000000000 */
        /* <DEDUP_REMOVED lines=13> */
.L_x_1:


//--------------------- .nv.constant0.triton_poi_fused_addmm_relu_47 --------------------------
	.section	.nv.constant0.triton_poi_fused_addmm_relu_47,"a",@progbits
	.sectionflags	@""
	.align	4
.nv.constant0.triton_poi_fused_addmm_relu_47:
	.zero		548
